//
// Generated by NVIDIA NVVM Compiler
//
// Compiler Build ID: CL-36424714
// Cuda compilation tools, release 13.0, V13.0.88
// Based on NVVM 20.0.0
//

.version 9.0
.target sm_100
.address_size 64

	// .globl	kernel
.extern .func __assertfail
(
	.param .b64 __assertfail_param_0,
	.param .b64 __assertfail_param_1,
	.param .b32 __assertfail_param_2,
	.param .b64 __assertfail_param_3,
	.param .b64 __assertfail_param_4
)
;
.global .align 1 .b8 __unnamed_1[40] = {118, 111, 105, 100, 32, 107, 101, 114, 110, 101, 108, 40, 105, 110, 116, 44, 32, 105, 110, 116, 44, 32, 102, 108, 111, 97, 116, 32, 42, 44, 32, 102, 108, 111, 97, 116, 32, 42, 41};
// _ZZ11blockReducefE5psums has been demoted
// _ZZ6kernelE4exps has been demoted
.global .align 1 .b8 $str[14] = {78, 32, 60, 61, 32, 82, 79, 87, 95, 83, 73, 90, 69};
.global .align 1 .b8 $str$1[27] = {47, 116, 109, 112, 47, 115, 97, 115, 115, 95, 99, 117, 95, 103, 108, 100, 109, 112, 108, 122, 117, 47, 107, 46, 99, 117};

.visible .entry kernel(
	.param .u32 kernel_param_0,
	.param .u32 kernel_param_1,
	.param .u64 .ptr .align 1 kernel_param_2,
	.param .u64 .ptr .align 1 kernel_param_3
)
{
	.reg .pred 	%p<23>;
	.reg .b32 	%r<87>;
	.reg .b32 	%f<116>;
	.reg .b64 	%rd<15>;
	// demoted variable
	.shared .align 4 .b8 _ZZ11blockReducefE5psums[64];
	// demoted variable
	.shared .align 4 .b8 _ZZ6kernelE4exps[16384];
	ld.param.u32 	%r35, [kernel_param_0];
	ld.param.u32 	%r34, [kernel_param_1];
	ld.param.u64 	%rd3, [kernel_param_2];
	ld.param.u64 	%rd4, [kernel_param_3];
	mov.u32 	%r1, %ctaid.x;
	mov.u32 	%r86, %tid.x;
	setp.gt.s32 	%p1, %r1, %r35;
	@%p1 bra 	$L__BB0_26;
	setp.lt.s32 	%p2, %r34, 4097;
	@%p2 bra 	$L__BB0_3;
	mov.u64 	%rd5, $str;
	cvta.global.u64 	%rd6, %rd5;
	mov.u64 	%rd7, $str$1;
	cvta.global.u64 	%rd8, %rd7;
	mov.u64 	%rd9, __unnamed_1;
	cvta.global.u64 	%rd10, %rd9;
	{ // callseq 0, 0
	.param .b64 param0;
	st.param.b64 	[param0], %rd6;
	.param .b64 param1;
	st.param.b64 	[param1], %rd8;
	.param .b32 param2;
	st.param.b32 	[param2], 37;
	.param .b64 param3;
	st.param.b64 	[param3], %rd10;
	.param .b64 param4;
	st.param.b64 	[param4], 1;
	call.uni 
	__assertfail, 
	(
	param0, 
	param1, 
	param2, 
	param3, 
	param4
	);
	} // callseq 0
$L__BB0_3:
	setp.ge.s32 	%p3, %r86, %r34;
	mov.f32 	%f106, 0f00000000;
	@%p3 bra 	$L__BB0_8;
	mul.lo.s32 	%r3, %r34, %r1;
	mov.u32 	%r4, %ntid.x;
	cvta.to.global.u64 	%rd1, %rd3;
	mov.u32 	%r40, _ZZ6kernelE4exps;
	mov.u32 	%r77, %r86;
$L__BB0_5:
	add.s32 	%r36, %r77, %r3;
	mul.wide.s32 	%rd11, %r36, 4;
	add.s64 	%rd12, %rd1, %rd11;
	ld.global.f32 	%f19, [%rd12];
	fma.rn.f32 	%f20, %f19, 0f3BBB989D, 0f3F000000;
	cvt.sat.f32.f32 	%f21, %f20;
	mov.f32 	%f22, 0f4B400001;
	mov.f32 	%f23, 0f437C0000;
	fma.rm.f32 	%f24, %f21, %f23, %f22;
	add.f32 	%f25, %f24, 0fCB40007F;
	neg.f32 	%f26, %f25;
	fma.rn.f32 	%f27, %f19, 0f3FB8AA3B, %f26;
	fma.rn.f32 	%f28, %f19, 0f32A57060, %f27;
	mov.b32 	%r37, %f24;
	shl.b32 	%r38, %r37, 23;
	mov.b32 	%f29, %r38;
	ex2.approx.ftz.f32 	%f30, %f28;
	mul.f32 	%f31, %f30, %f29;
	shl.b32 	%r39, %r77, 2;
	add.s32 	%r41, %r40, %r39;
	st.shared.f32 	[%r41], %f31;
	add.s32 	%r77, %r77, %r4;
	setp.lt.s32 	%p4, %r77, %r34;
	@%p4 bra 	$L__BB0_5;
	mov.f32 	%f106, 0f00000000;
	mov.u32 	%r78, %r86;
$L__BB0_7:
	shl.b32 	%r42, %r78, 2;
	add.s32 	%r44, %r40, %r42;
	ld.shared.f32 	%f33, [%r44];
	add.f32 	%f106, %f106, %f33;
	add.s32 	%r78, %r78, %r4;
	setp.lt.s32 	%p5, %r78, %r34;
	@%p5 bra 	$L__BB0_7;
$L__BB0_8:
	bar.sync 	0;
	mov.b32 	%r45, %f106;
	shfl.sync.bfly.b32	%r46|%p6, %r45, 16, 31, -1;
	mov.b32 	%f34, %r46;
	add.f32 	%f35, %f106, %f34;
	mov.b32 	%r47, %f35;
	shfl.sync.bfly.b32	%r48|%p7, %r47, 8, 31, -1;
	mov.b32 	%f36, %r48;
	add.f32 	%f37, %f35, %f36;
	mov.b32 	%r49, %f37;
	shfl.sync.bfly.b32	%r50|%p8, %r49, 4, 31, -1;
	mov.b32 	%f38, %r50;
	add.f32 	%f39, %f37, %f38;
	mov.b32 	%r51, %f39;
	shfl.sync.bfly.b32	%r52|%p9, %r51, 2, 31, -1;
	mov.b32 	%f40, %r52;
	add.f32 	%f41, %f39, %f40;
	mov.b32 	%r53, %f41;
	shfl.sync.bfly.b32	%r54|%p10, %r53, 1, 31, -1;
	mov.b32 	%f42, %r54;
	add.f32 	%f4, %f41, %f42;
	and.b32  	%r55, %r86, 31;
	setp.ne.s32 	%p11, %r55, 0;
	@%p11 bra 	$L__BB0_10;
	shr.u32 	%r56, %r86, 3;
	mov.u32 	%r57, _ZZ11blockReducefE5psums;
	add.s32 	%r58, %r57, %r56;
	st.shared.f32 	[%r58], %f4;
$L__BB0_10:
	bar.sync 	0;
	mov.u32 	%r9, %ntid.x;
	shr.u32 	%r10, %r9, 5;
	setp.lt.u32 	%p12, %r9, 32;
	mov.f32 	%f114, 0f00000000;
	@%p12 bra 	$L__BB0_23;
	add.s32 	%r60, %r10, -1;
	and.b32  	%r11, %r10, 15;
	setp.lt.u32 	%p13, %r60, 15;
	mov.f32 	%f114, 0f00000000;
	mov.b32 	%r79, 0;
	@%p13 bra 	$L__BB0_14;
	and.b32  	%r79, %r10, 48;
	mov.u32 	%r62, _ZZ11blockReducefE5psums;
	add.s32 	%r84, %r62, 32;
	and.b32  	%r64, %r10, 134217712;
	neg.s32 	%r85, %r64;
	mov.f32 	%f114, 0f00000000;
$L__BB0_13:
	.pragma "nounroll";
	ld.shared.f32 	%f47, [%r84+-32];
	add.f32 	%f48, %f114, %f47;
	ld.shared.f32 	%f49, [%r84+-28];
	add.f32 	%f50, %f48, %f49;
	ld.shared.f32 	%f51, [%r84+-24];
	add.f32 	%f52, %f50, %f51;
	ld.shared.f32 	%f53, [%r84+-20];
	add.f32 	%f54, %f52, %f53;
	ld.shared.f32 	%f55, [%r84+-16];
	add.f32 	%f56, %f54, %f55;
	ld.shared.f32 	%f57, [%r84+-12];
	add.f32 	%f58, %f56, %f57;
	ld.shared.f32 	%f59, [%r84+-8];
	add.f32 	%f60, %f58, %f59;
	ld.shared.f32 	%f61, [%r84+-4];
	add.f32 	%f62, %f60, %f61;
	ld.shared.f32 	%f63, [%r84];
	add.f32 	%f64, %f62, %f63;
	ld.shared.f32 	%f65, [%r84+4];
	add.f32 	%f66, %f64, %f65;
	ld.shared.f32 	%f67, [%r84+8];
	add.f32 	%f68, %f66, %f67;
	ld.shared.f32 	%f69, [%r84+12];
	add.f32 	%f70, %f68, %f69;
	ld.shared.f32 	%f71, [%r84+16];
	add.f32 	%f72, %f70, %f71;
	ld.shared.f32 	%f73, [%r84+20];
	add.f32 	%f74, %f72, %f73;
	ld.shared.f32 	%f75, [%r84+24];
	add.f32 	%f76, %f74, %f75;
	ld.shared.f32 	%f77, [%r84+28];
	add.f32 	%f114, %f76, %f77;
	add.s32 	%r85, %r85, 16;
	add.s32 	%r84, %r84, 64;
	setp.eq.s32 	%p14, %r85, 0;
	@%p14 bra 	$L__BB0_14;
	bra.uni 	$L__BB0_13;
$L__BB0_14:
	setp.eq.s32 	%p15, %r11, 0;
	@%p15 bra 	$L__BB0_23;
	and.b32  	%r15, %r10, 7;
	setp.lt.u32 	%p16, %r11, 8;
	@%p16 bra 	$L__BB0_17;
	shl.b32 	%r65, %r79, 2;
	mov.u32 	%r66, _ZZ11blockReducefE5psums;
	add.s32 	%r67, %r66, %r65;
	ld.shared.f32 	%f79, [%r67];
	add.f32 	%f80, %f114, %f79;
	ld.shared.f32 	%f81, [%r67+4];
	add.f32 	%f82, %f80, %f81;
	ld.shared.f32 	%f83, [%r67+8];
	add.f32 	%f84, %f82, %f83;
	ld.shared.f32 	%f85, [%r67+12];
	add.f32 	%f86, %f84, %f85;
	ld.shared.f32 	%f87, [%r67+16];
	add.f32 	%f88, %f86, %f87;
	ld.shared.f32 	%f89, [%r67+20];
	add.f32 	%f90, %f88, %f89;
	ld.shared.f32 	%f91, [%r67+24];
	add.f32 	%f92, %f90, %f91;
	ld.shared.f32 	%f93, [%r67+28];
	add.f32 	%f114, %f92, %f93;
	add.s32 	%r79, %r79, 8;
$L__BB0_17:
	setp.eq.s32 	%p17, %r15, 0;
	@%p17 bra 	$L__BB0_23;
	and.b32  	%r18, %r10, 3;
	setp.lt.u32 	%p18, %r15, 4;
	@%p18 bra 	$L__BB0_20;
	shl.b32 	%r68, %r79, 2;
	mov.u32 	%r69, _ZZ11blockReducefE5psums;
	add.s32 	%r70, %r69, %r68;
	ld.shared.f32 	%f95, [%r70];
	add.f32 	%f96, %f114, %f95;
	ld.shared.f32 	%f97, [%r70+4];
	add.f32 	%f98, %f96, %f97;
	ld.shared.f32 	%f99, [%r70+8];
	add.f32 	%f100, %f98, %f99;
	ld.shared.f32 	%f101, [%r70+12];
	add.f32 	%f114, %f100, %f101;
	add.s32 	%r79, %r79, 4;
$L__BB0_20:
	setp.eq.s32 	%p19, %r18, 0;
	@%p19 bra 	$L__BB0_23;
	shl.b32 	%r71, %r79, 2;
	mov.u32 	%r72, _ZZ11blockReducefE5psums;
	add.s32 	%r83, %r72, %r71;
	neg.s32 	%r82, %r18;
$L__BB0_22:
	.pragma "nounroll";
	ld.shared.f32 	%f102, [%r83];
	add.f32 	%f114, %f114, %f102;
	add.s32 	%r83, %r83, 4;
	add.s32 	%r82, %r82, 1;
	setp.ne.s32 	%p20, %r82, 0;
	@%p20 bra 	$L__BB0_22;
$L__BB0_23:
	setp.ge.s32 	%p21, %r86, %r34;
	@%p21 bra 	$L__BB0_26;
	mul.lo.s32 	%r27, %r34, %r1;
	cvta.to.global.u64 	%rd2, %rd4;
	mov.u32 	%r74, _ZZ6kernelE4exps;
$L__BB0_25:
	shl.b32 	%r73, %r86, 2;
	add.s32 	%r75, %r74, %r73;
	ld.shared.f32 	%f103, [%r75];
	div.rn.f32 	%f104, %f103, %f114;
	add.s32 	%r76, %r86, %r27;
	mul.wide.s32 	%rd13, %r76, 4;
	add.s64 	%rd14, %rd2, %rd13;
	st.global.f32 	[%rd14], %f104;
	add.s32 	%r86, %r86, %r9;
	setp.lt.s32 	%p22, %r86, %r34;
	@%p22 bra 	$L__BB0_25;
$L__BB0_26:
	ret;

}


// ===== COMPILED SASS (sm_100) =====

	.target	sm_100

	.elftype	@"ET_EXEC"


//--------------------- .note.nv.tkinfo           --------------------------
	.section	.note.nv.tkinfo,"",@"SHT_NOTE"
	.sectionflags	@"SHF_NOTE_NV_TKINFO"
	.tkinfo
        /*0018*/ 	.word	0x00000002
        /*0030*/ 	.string	""
        /*0030*/ 	.string	"ptxas"
        /*0030*/ 	.string	"Cuda compilation tools, release 13.0, V13.0.88"
        /*0030*/ 	.string	"Build cuda_13.0.r13.0/compiler.36424714_0"
        /*0030*/ 	.string	"-arch sm_100 -m 64 "



//--------------------- .note.nv.cuinfo           --------------------------
	.section	.note.nv.cuinfo,"",@"SHT_NOTE"
	.sectionflags	@"SHF_NOTE_NV_CUINFO"
        /*0018*/ 	.short	0x0002
        /*001a*/ 	.short	0x0064
        /*001c*/ 	.short	0x0082
	.zero		2


//--------------------- .nv.info                  --------------------------
	.section	.nv.info,"",@"SHT_CUDA_INFO"
	.align	4


	//----- nvinfo : EIATTR_REGCOUNT
	.align		4
        /*0000*/ 	.byte	0x04, 0x2f
        /*0002*/ 	.short	(.L_4 - .L_3)
	.align		4
.L_3:
        /*0004*/ 	.word	index@(kernel)
        /*0008*/ 	.word	0x0000001a


	//----- nvinfo : EIATTR_FRAME_SIZE
	.align		4
.L_4:
        /*000c*/ 	.byte	0x04, 0x11
        /*000e*/ 	.short	(.L_6 - .L_5)
	.align		4
.L_5:
        /*0010*/ 	.word	index@($__internal_0_$__cuda_sm3x_div_rn_noftz_f32_slowpath)
        /*0014*/ 	.word	0x00000000


	//----- nvinfo : EIATTR_FRAME_SIZE
	.align		4
.L_6:
        /*0018*/ 	.byte	0x04, 0x11
        /*001a*/ 	.short	(.L_8 - .L_7)
	.align		4
.L_7:
        /*001c*/ 	.word	index@(kernel)
        /*0020*/ 	.word	0x00000000


	//----- nvinfo : EIATTR_MIN_STACK_SIZE
	.align		4
.L_8:
        /*0024*/ 	.byte	0x04, 0x12
        /*0026*/ 	.short	(.L_10 - .L_9)
	.align		4
.L_9:
        /*0028*/ 	.word	index@(kernel)
        /*002c*/ 	.word	0x00000000
.L_10:


//--------------------- .nv.compat                --------------------------
	.section	.nv.compat,"",@"SHT_CUDA_COMPAT_INFO"
	.align	4
        /*0000*/ 	.byte	0x02, 0x09, 0x00, 0x00, 0x02, 0x02, 0x01, 0x00, 0x02, 0x05, 0x05, 0x00, 0x03, 0x07, 0x01, 0x01
        /*0010*/ 	.byte	0x02, 0x03, 0x00, 0x00, 0x02, 0x06, 0x01, 0x00, 0x04, 0x0b, 0x08, 0x00, 0x01, 0x00, 0x00, 0x00
        /*0020*/ 	.byte	0x00, 0x00, 0x00, 0x00


//--------------------- .nv.info.kernel           --------------------------
	.section	.nv.info.kernel,"",@"SHT_CUDA_INFO"
	.sectionflags	@""
	.align	4


	//----- nvinfo : EIATTR_CUDA_API_VERSION
	.align		4
        /*0000*/ 	.byte	0x04, 0x37
        /*0002*/ 	.short	(.L_12 - .L_11)
.L_11:
        /*0004*/ 	.word	0x00000082


	//----- nvinfo : EIATTR_KPARAM_INFO
	.align		4
.L_12:
        /*0008*/ 	.byte	0x04, 0x17
        /*000a*/ 	.short	(.L_14 - .L_13)
.L_13:
        /*000c*/ 	.word	0x00000000
        /*0010*/ 	.short	0x0003
        /*0012*/ 	.short	0x0010
        /*0014*/ 	.byte	0x00, 0xf5, 0x21, 0x00


	//----- nvinfo : EIATTR_KPARAM_INFO
	.align		4
.L_14:
        /*0018*/ 	.byte	0x04, 0x17
        /*001a*/ 	.short	(.L_16 - .L_15)
.L_15:
        /*001c*/ 	.word	0x00000000
        /*0020*/ 	.short	0x0002
        /*0022*/ 	.short	0x0008
        /*0024*/ 	.byte	0x00, 0xf5, 0x21, 0x00


	//----- nvinfo : EIATTR_KPARAM_INFO
	.align		4
.L_16:
        /*0028*/ 	.byte	0x04, 0x17
        /*002a*/ 	.short	(.L_18 - .L_17)
.L_17:
        /*002c*/ 	.word	0x00000000
        /*0030*/ 	.short	0x0001
        /*0032*/ 	.short	0x0004
        /*0034*/ 	.byte	0x00, 0xf0, 0x11, 0x00


	//----- nvinfo : EIATTR_KPARAM_INFO
	.align		4
.L_18:
        /*0038*/ 	.byte	0x04, 0x17
        /*003a*/ 	.short	(.L_20 - .L_19)
.L_19:
        /*003c*/ 	.word	0x00000000
        /*0040*/ 	.short	0x0000
        /*0042*/ 	.short	0x0000
        /*0044*/ 	.byte	0x00, 0xf0, 0x11, 0x00


	//----- nvinfo : EIATTR_SPARSE_MMA_MASK
	.align		4
.L_20:
        /*0048*/ 	.byte	0x03, 0x50
        /*004a*/ 	.short	0x0000


	//----- nvinfo : EIATTR_MAXREG_COUNT
	.align		4
        /*004c*/ 	.byte	0x03, 0x1b
        /*004e*/ 	.short	0x00ff


	//----- nvinfo : EIATTR_NUM_BARRIERS
	.align		4
        /*0050*/ 	.byte	0x02, 0x4c
        /*0052*/ 	.byte	0x01
	.zero		1


	//----- nvinfo : EIATTR_EXTERNS
	.align		4
        /*0054*/ 	.byte	0x04, 0x0f
        /*0056*/ 	.short	(.L_22 - .L_21)


	//   ....[0]....
	.align		4
.L_21:
        /*0058*/ 	.word	index@(__assertfail)


	//----- nvinfo : EIATTR_MERCURY_ISA_VERSION
	.align		4
.L_22:
        /*005c*/ 	.byte	0x03, 0x5f
        /*005e*/ 	.short	0x0101


	//----- nvinfo : EIATTR_COOP_GROUP_MASK_REGIDS
	.align		4
        /*0060*/ 	.byte	0x04, 0x29
        /*0062*/ 	.short	(.L_24 - .L_23)


	//   ....[0]....
.L_23:
        /*0064*/ 	.word	0xffffffff


	//   ....[1]....
        /*0068*/ 	.word	0xffffffff


	//   ....[2]....
        /*006c*/ 	.word	0xffffffff


	//   ....[3]....
        /*0070*/ 	.word	0xffffffff


	//   ....[4]....
        /*0074*/ 	.word	0xffffffff


	//----- nvinfo : EIATTR_COOP_GROUP_INSTR_OFFSETS
	.align		4
.L_24:
        /*0078*/ 	.byte	0x04, 0x28
        /*007a*/ 	.short	(.L_26 - .L_25)


	//   ....[0]....
.L_25:
        /*007c*/ 	.word	0x00000440


	//   ....[1]....
        /*0080*/ 	.word	0x000004c0


	//   ....[2]....
        /*0084*/ 	.word	0x00000510


	//   ....[3]....
        /*0088*/ 	.word	0x00000530


	//   ....[4]....
        /*008c*/ 	.word	0x00000550


	//----- nvinfo : EIATTR_VRC_CTA_INIT_COUNT
	.align		4
.L_26:
        /*0090*/ 	.byte	0x02, 0x4a
	.zero		1
	.zero		1


	//----- nvinfo : EIATTR_SYSCALL_OFFSETS
	.align		4
        /*0094*/ 	.byte	0x04, 0x46
        /*0096*/ 	.short	(.L_28 - .L_27)


	//   ....[0]....
.L_27:
        /*0098*/ 	.word	0x00000180


	//----- nvinfo : EIATTR_EXIT_INSTR_OFFSETS
	.align		4
.L_28:
        /*009c*/ 	.byte	0x04, 0x1c
        /*009e*/ 	.short	(.L_30 - .L_29)


	//   ....[0]....
.L_29:
        /*00a0*/ 	.word	0x00000040


	//   ....[1]....
        /*00a4*/ 	.word	0x00000b30


	//   ....[2]....
        /*00a8*/ 	.word	0x00000d10


	//----- nvinfo : EIATTR_CRS_STACK_SIZE
	.align		4
.L_30:
        /*00ac*/ 	.byte	0x04, 0x1e
        /*00ae*/ 	.short	(.L_32 - .L_31)
.L_31:
        /*00b0*/ 	.word	0x00000000


	//----- nvinfo : EIATTR_CBANK_PARAM_SIZE
	.align		4
.L_32:
        /*00b4*/ 	.byte	0x03, 0x19
        /*00b6*/ 	.short	0x0018


	//----- nvinfo : EIATTR_PARAM_CBANK
	.align		4
        /*00b8*/ 	.byte	0x04, 0x0a
        /*00ba*/ 	.short	(.L_34 - .L_33)
	.align		4
.L_33:
        /*00bc*/ 	.word	index@(.nv.constant0.kernel)
        /*00c0*/ 	.short	0x0380
        /*00c2*/ 	.short	0x0018


	//----- nvinfo : EIATTR_SW_WAR
	.align		4
.L_34:
        /*00c4*/ 	.byte	0x04, 0x36
        /*00c6*/ 	.short	(.L_36 - .L_35)
.L_35:
        /*00c8*/ 	.word	0x00000008
.L_36:


//--------------------- .nv.callgraph             --------------------------
	.section	.nv.callgraph,"",@"SHT_CUDA_CALLGRAPH"
	.align	4
	.sectionentsize	8
	.align		4
        /*0000*/ 	.word	0x00000000
	.align		4
        /*0004*/ 	.word	0xffffffff
	.align		4
        /*0008*/ 	.word	index@(kernel)
	.align		4
        /*000c*/ 	.word	index@(__assertfail)
	.align		4
        /*0010*/ 	.word	0x00000000
	.align		4
        /*0014*/ 	.word	0xfffffffe
	.align		4
        /*0018*/ 	.word	0x00000000
	.align		4
        /*001c*/ 	.word	0xfffffffd
	.align		4
        /*0020*/ 	.word	0x00000000
	.align		4
        /*0024*/ 	.word	0xfffffffc


//--------------------- .nv.constant4             --------------------------
	.section	.nv.constant4,"a",@progbits
	.align	8
	.align		8
.nv.constant4:
        /*0000*/ 	.dword	__assertfail
	.align		8
        /*0008*/ 	.dword	__unnamed_1
	.align		8
        /*0010*/ 	.dword	$str
	.align		8
        /*0018*/ 	.dword	$str$1


//--------------------- .text.kernel              --------------------------
	.section	.text.kernel,"ax",@progbits
	.align	128
        .global         kernel
        .type           kernel,@function
        .size           kernel,(.L_x_26 - kernel)
        .other          kernel,@"STO_CUDA_ENTRY STV_DEFAULT"
kernel:
.text.kernel:
[----:B------:R-:W0:Y:S08]  /*0000*/  LDC R1, c[0x0][0x37c] ;  /* 0x0000df00ff017b82 */ /* 0x000e300000000800 */
[----:B------:R-:W1:Y:S08]  /*0010*/  S2UR UR36, SR_CTAID.X ;  /* 0x00000000002479c3 */ /* 0x000e700000002500 */
[----:B------:R-:W1:Y:S02]  /*0020*/  LDC R0, c[0x0][0x380] ;  /* 0x0000e000ff007b82 */ /* 0x000e640000000800 */
[----:B-1----:R-:W-:-:S13]  /*0030*/  ISETP.LT.AND P0, PT, R0, UR36, PT ;  /* 0x0000002400007c0c */ /* 0x002fda000bf01270 */
[----:B0-----:R-:W-:Y:S05]  /*0040*/  @P0 EXIT ;  /* 0x000000000000094d */ /* 0x001fea0003800000 */
[----:B------:R-:W0:Y:S01]  /*0050*/  LDCU UR4, c[0x0][0x384] ;  /* 0x00007080ff0477ac */ /* 0x000e220008000800 */
[----:B------:R-:W1:Y:S01]  /*0060*/  S2R R16, SR_TID.X ;  /* 0x0000000000107919 */ /* 0x000e620000002100 */
[----:B0-----:R-:W-:-:S09]  /*0070*/  UISETP.GE.AND UP0, UPT, UR4, 0x1001, UPT ;  /* 0x000010010400788c */ /* 0x001fd2000bf06270 */
[----:B------:R-:W-:Y:S05]  /*0080*/  BRA.U !UP0, `(.L_x_0) ;  /* 0x0000000108407547 */ /* 0x000fea000b800000 */
[----:B------:R-:W-:Y:S01]  /*0090*/  MOV R0, 0x0 ;  /* 0x0000000000007802 */ /* 0x000fe20000000f00 */
[----:B------:R-:W0:Y:S01]  /*00a0*/  LDCU.64 UR4, c[0x4][0x10] ;  /* 0x01000200ff0477ac */ /* 0x000e220008000a00 */
[----:B------:R-:W-:Y:S02]  /*00b0*/  HFMA2 R8, -RZ, RZ, 0, 2.205371856689453125e-06 ;  /* 0x00000025ff087431 */ /* 0x000fe400000001ff */
[----:B------:R-:W-:Y:S01]  /*00c0*/  IMAD.MOV.U32 R12, RZ, RZ, 0x1 ;  /* 0x00000001ff0c7424 */ /* 0x000fe200078e00ff */
[----:B------:R2:W3:Y:S01]  /*00d0*/  LDC.64 R2, c[0x4][R0] ;  /* 0x0100000000027b82 */ /* 0x0004e20000000a00 */
[----:B------:R-:W4:Y:S01]  /*00e0*/  LDCU.64 UR6, c[0x4][0x18] ;  /* 0x01000300ff0677ac */ /* 0x000f220008000a00 */
[----:B------:R-:W-:Y:S01]  /*00f0*/  MOV R13, RZ ;  /* 0x000000ff000d7202 */ /* 0x000fe20000000f00 */
[----:B------:R-:W5:Y:S01]  /*0100*/  LDCU.64 UR8, c[0x4][0x8] ;  /* 0x01000100ff0877ac */ /* 0x000f620008000a00 */
[----:B0-----:R-:W-:Y:S02]  /*0110*/  IMAD.U32 R4, RZ, RZ, UR4 ;  /* 0x00000004ff047e24 */ /* 0x001fe4000f8e00ff */
[----:B------:R-:W-:Y:S01]  /*0120*/  IMAD.U32 R5, RZ, RZ, UR5 ;  /* 0x00000005ff057e24 */ /* 0x000fe2000f8e00ff */
[----:B----4-:R-:W-:Y:S01]  /*0130*/  MOV R6, UR6 ;  /* 0x0000000600067c02 */ /* 0x010fe20008000f00 */
[----:B------:R-:W-:Y:S01]  /*0140*/  IMAD.U32 R7, RZ, RZ, UR7 ;  /* 0x00000007ff077e24 */ /* 0x000fe2000f8e00ff */
[----:B-----5:R-:W-:Y:S01]  /*0150*/  MOV R10, UR8 ;  /* 0x00000008000a7c02 */ /* 0x020fe20008000f00 */
[----:B--2---:R-:W-:-:S07]  /*0160*/  IMAD.U32 R11, RZ, RZ, UR9 ;  /* 0x00000009ff0b7e24 */ /* 0x004fce000f8e00ff */
[----:B------:R-:W-:-:S07]  /*0170*/  LEPC R20, `(.L_x_0) ;  /* 0x000000001014794e */ /* 0x000fce0000000000 */
[----:B-1-3--:R-:W-:Y:S05]  /*0180*/  CALL.ABS.NOINC R2 ;  /* 0x0000000002007343 */ /* 0x00afea0003c00000 */
.L_x_0:
[----:B------:R-:W1:Y:S01]  /*0190*/  LDC R5, c[0x0][0x384] ;  /* 0x0000e100ff057b82 */ /* 0x000e620000000800 */
[----:B------:R-:W-:-:S07]  /*01a0*/  IMAD.MOV.U32 R2, RZ, RZ, RZ ;  /* 0x000000ffff027224 */ /* 0x000fce00078e00ff */
[----:B------:R-:W0:Y:S01]  /*01b0*/  LDC.64 R18, c[0x0][0x358] ;  /* 0x0000d600ff127b82 */ /* 0x000e220000000a00 */
[----:B-1----:R-:W-:-:S13]  /*01c0*/  ISETP.GE.AND P0, PT, R16, R5, PT ;  /* 0x000000051000720c */ /* 0x002fda0003f06270 */
[----:B0-----:R-:W-:Y:S05]  /*01d0*/  @P0 BRA `(.L_x_1) ;  /* 0x0000000000940947 */ /* 0x001fea0003800000 */
[----:B------:R-:W0:Y:S01]  /*01e0*/  S2R R7, SR_CgaCtaId ;  /* 0x0000000000077919 */ /* 0x000e220000008800 */
[----:B------:R-:W1:Y:S01]  /*01f0*/  LDC R0, c[0x0][0x360] ;  /* 0x0000d800ff007b82 */ /* 0x000e620000000800 */
[----:B------:R-:W-:Y:S01]  /*0200*/  MOV R4, 0x400 ;  /* 0x0000040000047802 */ /* 0x000fe20000000f00 */
[----:B------:R-:W-:Y:S01]  /*0210*/  BSSY.RECONVERGENT B0, `(.L_x_2) ;  /* 0x0000019000007945 */ /* 0x000fe20003800200 */
[----:B------:R-:W-:Y:S02]  /*0220*/  IMAD.MOV.U32 R8, RZ, RZ, R16 ;  /* 0x000000ffff087224 */ /* 0x000fe400078e0010 */
[----:B------:R-:W-:-:S03]  /*0230*/  IADD3 R4, PT, PT, R4, 0x40, RZ ;  /* 0x0000004004047810 */ /* 0x000fc60007ffe0ff */
[----:B------:R-:W2:Y:S01]  /*0240*/  LDC.64 R2, c[0x0][0x388] ;  /* 0x0000e200ff027b82 */ /* 0x000ea20000000a00 */
[----:B0-----:R-:W-:-:S07]  /*0250*/  LEA R4, R7, R4, 0x18 ;  /* 0x0000000407047211 */ /* 0x001fce00078ec0ff */
.L_x_3:
[----:B------:R-:W-:Y:S01]  /*0260*/  R2UR UR4, R18 ;  /* 0x00000000120472ca */ /* 0x000fe200000e0000 */
[----:B------:R-:W-:Y:S01]  /*0270*/  IMAD R7, R5, UR36, R8 ;  /* 0x0000002405077c24 */ /* 0x000fe2000f8e0208 */
[----:B------:R-:W-:-:S03]  /*0280*/  R2UR UR5, R19 ;  /* 0x00000000130572ca */ /* 0x000fc600000e0000 */
[----:B--2---:R-:W-:-:S10]  /*0290*/  IMAD.WIDE R6, R7, 0x4, R2 ;  /* 0x0000000407067825 */ /* 0x004fd400078e0202 */
[----:B------:R-:W2:Y:S01]  /*02a0*/  LDG.E R6, desc[UR4][R6.64] ;  /* 0x0000000406067981 */ /* 0x000ea2000c1e1900 */
[----:B0-----:R-:W-:Y:S02]  /*02b0*/  HFMA2 R9, -RZ, RZ, 0.96630859375, -0.0022525787353515625 ;  /* 0x3bbb989dff097431 */ /* 0x001fe400000001ff */
[----:B------:R-:W-:Y:S02]  /*02c0*/  IMAD.MOV.U32 R10, RZ, RZ, 0x437c0000 ;  /* 0x437c0000ff0a7424 */ /* 0x000fe400078e00ff */
[----:B------:R-:W-:Y:S01]  /*02d0*/  IMAD R12, R8, 0x4, R4 ;  /* 0x00000004080c7824 */ /* 0x000fe200078e0204 */
[----:B-1----:R-:W-:-:S04]  /*02e0*/  IADD3 R8, PT, PT, R0, R8, RZ ;  /* 0x0000000800087210 */ /* 0x002fc80007ffe0ff */
[----:B------:R-:W-:Y:S01]  /*02f0*/  ISETP.GE.AND P0, PT, R8, R5, PT ;  /* 0x000000050800720c */ /* 0x000fe20003f06270 */
[----:B--2---:R-:W-:-:S04]  /*0300*/  FFMA.SAT R9, R6, R9, 0.5 ;  /* 0x3f00000006097423 */ /* 0x004fc80000002009 */
[----:B------:R-:W-:-:S04]  /*0310*/  FFMA.RM R9, R9, R10, 12582913 ;  /* 0x4b40000109097423 */ /* 0x000fc8000000400a */
[C---:B------:R-:W-:Y:S01]  /*0320*/  FADD R11, R9.reuse, -12583039 ;  /* 0xcb40007f090b7421 */ /* 0x040fe20000000000 */
[----:B------:R-:W-:-:S03]  /*0330*/  SHF.L.U32 R9, R9, 0x17, RZ ;  /* 0x0000001709097819 */ /* 0x000fc600000006ff */
[----:B------:R-:W-:-:S04]  /*0340*/  FFMA R11, R6, 1.4426950216293334961, -R11 ;  /* 0x3fb8aa3b060b7823 */ /* 0x000fc8000000080b */
[----:B------:R-:W-:-:S04]  /*0350*/  FFMA R11, R6, 1.925963033500011079e-08, R11 ;  /* 0x32a57060060b7823 */ /* 0x000fc8000000000b */
[----:B------:R-:W0:Y:S02]  /*0360*/  MUFU.EX2 R10, R11 ;  /* 0x0000000b000a7308 */ /* 0x000e240000000800 */
[----:B0-----:R-:W-:-:S05]  /*0370*/  FMUL R9, R9, R10 ;  /* 0x0000000a09097220 */ /* 0x001fca0000400000 */
[----:B------:R0:W-:Y:S01]  /*0380*/  STS [R12], R9 ;  /* 0x000000090c007388 */ /* 0x0001e20000000800 */
[----:B------:R-:W-:Y:S05]  /*0390*/  @!P0 BRA `(.L_x_3) ;  /* 0xfffffffc00b08947 */ /* 0x000fea000383ffff */
[----:B------:R-:W-:Y:S05]  /*03a0*/  BSYNC.RECONVERGENT B0 ;  /* 0x0000000000007941 */ /* 0x000fea0003800200 */
.L_x_2:
[----:B------:R-:W-:Y:S01]  /*03b0*/  IMAD.MOV.U32 R2, RZ, RZ, RZ ;  /* 0x000000ffff027224 */ /* 0x000fe200078e00ff */
[----:B------:R-:W-:-:S07]  /*03c0*/  MOV R3, R16 ;  /* 0x0000001000037202 */ /* 0x000fce0000000f00 */
.L_x_4:
[----:B------:R-:W-:Y:S01]  /*03d0*/  IMAD R6, R3, 0x4, R4 ;  /* 0x0000000403067824 */ /* 0x000fe200078e0204 */
[----:B------:R-:W-:-:S04]  /*03e0*/  IADD3 R3, PT, PT, R0, R3, RZ ;  /* 0x0000000300037210 */ /* 0x000fc80007ffe0ff */
[----:B------:R-:W1:Y:S01]  /*03f0*/  LDS R7, [R6] ;  /* 0x0000000006077984 */ /* 0x000e620000000800 */
[----:B------:R-:W-:Y:S01]  /*0400*/  ISETP.GE.AND P0, PT, R3, R5, PT ;  /* 0x000000050300720c */ /* 0x000fe20003f06270 */
[----:B-1----:R-:W-:-:S12]  /*0410*/  FADD R2, R7, R2 ;  /* 0x0000000207027221 */ /* 0x002fd80000000000 */
[----:B------:R-:W-:Y:S05]  /*0420*/  @!P0 BRA `(.L_x_4) ;  /* 0xfffffffc00e88947 */ /* 0x000fea000383ffff */
.L_x_1:
[----:B------:R-:W-:Y:S05]  /*0430*/  WARPSYNC.ALL ;  /* 0x0000000000007948 */ /* 0x000fea0003800000 */
[----:B------:R-:W1:Y:S01]  /*0440*/  SHFL.BFLY PT, R3, R2, 0x10, 0x1f ;  /* 0x0e001f0002037f89 */ /* 0x000e6200000e0000 */
[----:B------:R-:W-:Y:S01]  /*0450*/  BAR.SYNC.DEFER_BLOCKING 0x0 ;  /* 0x0000000000007b1d */ /* 0x000fe20000010000 */
[----:B------:R-:W-:-:S05]  /*0460*/  LOP3.LUT P0, RZ, R16, 0x1f, RZ, 0xc0, !PT ;  /* 0x0000001f10ff7812 */ /* 0x000fca000780c0ff */
[----:B------:R-:W2:Y:S08]  /*0470*/  LDCU UR10, c[0x0][0x360] ;  /* 0x00006c00ff0a77ac */ /* 0x000eb00008000800 */
[----:B------:R-:W3:Y:S01]  /*0480*/  @!P0 S2R R6, SR_CgaCtaId ;  /* 0x0000000000068919 */ /* 0x000ee20000008800 */
[----:B0-----:R-:W-:Y:S01]  /*0490*/  @!P0 MOV R9, 0x400 ;  /* 0x0000040000098802 */ /* 0x001fe20000000f00 */
[----:B-1----:R-:W-:Y:S01]  /*04a0*/  FADD R3, R3, R2 ;  /* 0x0000000203037221 */ /* 0x002fe20000000000 */
[----:B--2---:R-:W-:-:S04]  /*04b0*/  UISETP.GE.U32.AND UP0, UPT, UR10, 0x20, UPT ;  /* 0x000000200a00788c */ /* 0x004fc8000bf06070 */
[----:B------:R-:W0:Y:S01]  /*04c0*/  SHFL.BFLY PT, R0, R3, 0x8, 0x1f ;  /* 0x0d001f0003007f89 */ /* 0x000e2200000e0000 */
[----:B---3--:R-:W-:Y:S01]  /*04d0*/  @!P0 LEA R9, R6, R9, 0x18 ;  /* 0x0000000906098211 */ /* 0x008fe200078ec0ff */
[----:B0-----:R-:W-:-:S03]  /*04e0*/  FADD R0, R3, R0 ;  /* 0x0000000003007221 */ /* 0x001fc60000000000 */
[----:B------:R-:W-:Y:S01]  /*04f0*/  @!P0 LEA.HI R9, R16, R9, RZ, 0x1d ;  /* 0x0000000910098211 */ /* 0x000fe200078fe8ff */
[----:B------:R-:W-:Y:S01]  /*0500*/  IMAD.MOV.U32 R3, RZ, RZ, RZ ;  /* 0x000000ffff037224 */ /* 0x000fe200078e00ff */
[----:B------:R-:W0:Y:S02]  /*0510*/  SHFL.BFLY PT, R5, R0, 0x4, 0x1f ;  /* 0x0c801f0000057f89 */ /* 0x000e2400000e0000 */
[----:B0-----:R-:W-:-:S05]  /*0520*/  FADD R5, R0, R5 ;  /* 0x0000000500057221 */ /* 0x001fca0000000000 */
[----:B------:R-:W0:Y:S02]  /*0530*/  SHFL.BFLY PT, R4, R5, 0x2, 0x1f ;  /* 0x0c401f0005047f89 */ /* 0x000e2400000e0000 */
[----:B0-----:R-:W-:-:S05]  /*0540*/  FADD R4, R5, R4 ;  /* 0x0000000405047221 */ /* 0x001fca0000000000 */
[----:B------:R-:W0:Y:S02]  /*0550*/  SHFL.BFLY PT, R7, R4, 0x1, 0x1f ;  /* 0x0c201f0004077f89 */ /* 0x000e2400000e0000 */
[----:B0-----:R-:W-:-:S05]  /*0560*/  FADD R2, R4, R7 ;  /* 0x0000000704027221 */ /* 0x001fca0000000000 */
[----:B------:R0:W-:Y:S01]  /*0570*/  @!P0 STS [R9], R2 ;  /* 0x0000000209008388 */ /* 0x0001e20000000800 */
[----:B------:R-:W-:Y:S06]  /*0580*/  BAR.SYNC.DEFER_BLOCKING 0x0 ;  /* 0x0000000000007b1d */ /* 0x000fec0000010000 */
[----:B------:R-:W-:Y:S05]  /*0590*/  BRA.U !UP0, `(.L_x_5) ;  /* 0x00000005085c7547 */ /* 0x000fea000b800000 */
[----:B------:R-:W-:Y:S01]  /*05a0*/  USHF.R.U32.HI UR5, URZ, 0x5, UR10 ;  /* 0x00000005ff057899 */ /* 0x000fe2000801160a */
[----:B------:R-:W-:-:S03]  /*05b0*/  HFMA2 R3, -RZ, RZ, 0, 0 ;  /* 0x00000000ff037431 */ /* 0x000fc600000001ff */
[----:B------:R-:W-:Y:S02]  /*05c0*/  UIADD3 UR4, UPT, UPT, UR5, -0x1, URZ ;  /* 0xffffffff05047890 */ /* 0x000fe4000fffe0ff */
[----:B------:R-:W-:Y:S02]  /*05d0*/  ULOP3.LUT UR9, UR5, 0xf, URZ, 0xc0, !UPT ;  /* 0x0000000f05097892 */ /* 0x000fe4000f8ec0ff */
[----:B------:R-:W-:Y:S02]  /*05e0*/  UISETP.GE.U32.AND UP1, UPT, UR4, 0xf, UPT ;  /* 0x0000000f0400788c */ /* 0x000fe4000bf26070 */
[----:B------:R-:W-:Y:S01]  /*05f0*/  UISETP.NE.AND UP0, UPT, UR9, URZ, UPT ;  /* 0x000000ff0900728c */ /* 0x000fe2000bf05270 */
[----:B------:R-:W-:-:S06]  /*0600*/  UMOV UR4, URZ ;  /* 0x000000ff00047c82 */ /* 0x000fcc0008000000 */
[----:B------:R-:W-:Y:S05]  /*0610*/  BRA.U !UP1, `(.L_x_6) ;  /* 0x0000000109807547 */ /* 0x000fea000b800000 */
[----:B------:R-:W1:Y:S01]  /*0620*/  S2UR UR7, SR_CgaCtaId ;  /* 0x00000000000779c3 */ /* 0x000e620000008800 */
[----:B------:R-:W-:Y:S01]  /*0630*/  UMOV UR4, 0x400 ;  /* 0x0000040000047882 */ /* 0x000fe20000000000 */
[----:B------:R-:W-:Y:S01]  /*0640*/  ULOP3.LUT UR6, UR5, 0x7fffff0, URZ, 0xc0, !UPT ;  /* 0x07fffff005067892 */ /* 0x000fe2000f8ec0ff */
[----:B------:R-:W-:Y:S01]  /*0650*/  IMAD.MOV.U32 R3, RZ, RZ, RZ ;  /* 0x000000ffff037224 */ /* 0x000fe200078e00ff */
[----:B-1----:R-:W-:Y:S02]  /*0660*/  ULEA UR8, UR7, UR4, 0x18 ;  /* 0x0000000407087291 */ /* 0x002fe4000f8ec0ff */
[----:B------:R-:W-:Y:S02]  /*0670*/  UIADD3 UR7, UPT, UPT, -UR6, URZ, URZ ;  /* 0x000000ff06077290 */ /* 0x000fe4000fffe1ff */
[----:B------:R-:W-:Y:S02]  /*0680*/  ULOP3.LUT UR4, UR5, 0x30, URZ, 0xc0, !UPT ;  /* 0x0000003005047892 */ /* 0x000fe4000f8ec0ff */
[----:B------:R-:W-:-:S12]  /*0690*/  UIADD3 UR6, UPT, UPT, UR8, 0x20, URZ ;  /* 0x0000002008067890 */ /* 0x000fd8000fffe0ff */
.L_x_7:
[----:B------:R-:W1:Y:S01]  /*06a0*/  LDS.128 R4, [UR6+-0x20] ;  /* 0xffffe006ff047984 */ /* 0x000e620008000c00 */
[----:B------:R-:W-:-:S03]  /*06b0*/  UIADD3 UR7, UPT, UPT, UR7, 0x10, URZ ;  /* 0x0000001007077890 */ /* 0x000fc6000fffe0ff */
[----:B------:R-:W2:Y:S01]  /*06c0*/  LDS.128 R12, [UR6+-0x10] ;  /* 0xfffff006ff0c7984 */ /* 0x000ea20008000c00 */
[----:B------:R-:W-:-:S03]  /*06d0*/  UISETP.NE.AND UP1, UPT, UR7, URZ, UPT ;  /* 0x000000ff0700728c */ /* 0x000fc6000bf25270 */
[----:B0-----:R-:W0:Y:S04]  /*06e0*/  LDS.128 R8, [UR6] ;  /* 0x00000006ff087984 */ /* 0x001e280008000c00 */
[----:B------:R-:W3:Y:S01]  /*06f0*/  LDS.128 R20, [UR6+0x10] ;  /* 0x00001006ff147984 */ /* 0x000ee20008000c00 */
[----:B------:R-:W-:Y:S01]  /*0700*/  UIADD3 UR6, UPT, UPT, UR6, 0x40, URZ ;  /* 0x0000004006067890 */ /* 0x000fe2000fffe0ff */
[----:B-1----:R-:W-:-:S04]  /*0710*/  FADD R4, R4, R3 ;  /* 0x0000000304047221 */ /* 0x002fc80000000000 */
[----:B------:R-:W-:-:S04]  /*0720*/  FADD R5, R4, R5 ;  /* 0x0000000504057221 */ /* 0x000fc80000000000 */
[----:B------:R-:W-:-:S04]  /*0730*/  FADD R6, R5, R6 ;  /* 0x0000000605067221 */ /* 0x000fc80000000000 */
[----:B------:R-:W-:-:S04]  /*0740*/  FADD R7, R6, R7 ;  /* 0x0000000706077221 */ /* 0x000fc80000000000 */
[----:B--2---:R-:W-:-:S04]  /*0750*/  FADD R12, R7, R12 ;  /* 0x0000000c070c7221 */ /* 0x004fc80000000000 */
[----:B------:R-:W-:-:S04]  /*0760*/  FADD R13, R12, R13 ;  /* 0x0000000d0c0d7221 */ /* 0x000fc80000000000 */
[----:B------:R-:W-:-:S04]  /*0770*/  FADD R14, R13, R14 ;  /* 0x0000000e0d0e7221 */ /* 0x000fc80000000000 */
[----:B------:R-:W-:-:S04]  /*0780*/  FADD R15, R14, R15 ;  /* 0x0000000f0e0f7221 */ /* 0x000fc80000000000 */
[----:B0-----:R-:W-:-:S04]  /*0790*/  FADD R8, R15, R8 ;  /* 0x000000080f087221 */ /* 0x001fc80000000000 */
[----:B------:R-:W-:-:S04]  /*07a0*/  FADD R9, R8, R9 ;  /* 0x0000000908097221 */ /* 0x000fc80000000000 */
[----:B------:R-:W-:-:S04]  /*07b0*/  FADD R10, R9, R10 ;  /* 0x0000000a090a7221 */ /* 0x000fc80000000000 */
[----:B------:R-:W-:-:S04]  /*07c0*/  FADD R11, R10, R11 ;  /* 0x0000000b0a0b7221 */ /* 0x000fc80000000000 */
[----:B---3--:R-:W-:-:S04]  /*07d0*/  FADD R20, R11, R20 ;  /* 0x000000140b147221 */ /* 0x008fc80000000000 */
[----:B------:R-:W-:-:S04]  /*07e0*/  FADD R21, R20, R21 ;  /* 0x0000001514157221 */ /* 0x000fc80000000000 */
[----:B------:R-:W-:-:S04]  /*07f0*/  FADD R22, R21, R22 ;  /* 0x0000001615167221 */ /* 0x000fc80000000000 */
[----:B------:R-:W-:Y:S01]  /*0800*/  FADD R3, R22, R23 ;  /* 0x0000001716037221 */ /* 0x000fe20000000000 */
[----:B------:R-:W-:Y:S06]  /*0810*/  BRA.U UP1, `(.L_x_7) ;  /* 0xfffffffd01a07547 */ /* 0x000fec000b83ffff */
.L_x_6:
[----:B------:R-:W-:Y:S05]  /*0820*/  BRA.U !UP0, `(.L_x_5) ;  /* 0x0000000108b87547 */ /* 0x000fea000b800000 */
[----:B------:R-:W-:Y:S02]  /*0830*/  UISETP.GE.U32.AND UP0, UPT, UR9, 0x8, UPT ;  /* 0x000000080900788c */ /* 0x000fe4000bf06070 */
[----:B------:R-:W-:-:S04]  /*0840*/  ULOP3.LUT UR8, UR5, 0x7, URZ, 0xc0, !UPT ;  /* 0x0000000705087892 */ /* 0x000fc8000f8ec0ff */
[----:B------:R-:W-:-:S03]  /*0850*/  UISETP.NE.AND UP1, UPT, UR8, URZ, UPT ;  /* 0x000000ff0800728c */ /* 0x000fc6000bf25270 */
[----:B------:R-:W-:Y:S08]  /*0860*/  BRA.U !UP0, `(.L_x_8) ;  /* 0x00000001083c7547 */ /* 0x000ff0000b800000 */
[----:B------:R-:W1:Y:S01]  /*0870*/  S2UR UR7, SR_CgaCtaId ;  /* 0x00000000000779c3 */ /* 0x000e620000008800 */
[----:B------:R-:W-:Y:S02]  /*0880*/  UMOV UR6, 0x400 ;  /* 0x0000040000067882 */ /* 0x000fe40000000000 */
[----:B-1----:R-:W-:-:S04]  /*0890*/  ULEA UR6, UR7, UR6, 0x18 ;  /* 0x0000000607067291 */ /* 0x002fc8000f8ec0ff */
[----:B------:R-:W-:Y:S02]  /*08a0*/  ULEA UR6, UR4, UR6, 0x2 ;  /* 0x0000000604067291 */ /* 0x000fe4000f8e10ff */
[----:B------:R-:W-:-:S07]  /*08b0*/  UIADD3 UR4, UPT, UPT, UR4, 0x8, URZ ;  /* 0x0000000804047890 */ /* 0x000fce000fffe0ff */
[----:B0-----:R-:W0:Y:S04]  /*08c0*/  LDS.128 R8, [UR6] ;  /* 0x00000006ff087984 */ /* 0x001e280008000c00 */
[----:B------:R-:W1:Y:S01]  /*08d0*/  LDS.128 R4, [UR6+0x10] ;  /* 0x00001006ff047984 */ /* 0x000e620008000c00 */
[----:B0-----:R-:W-:-:S04]  /*08e0*/  FADD R8, R3, R8 ;  /* 0x0000000803087221 */ /* 0x001fc80000000000 */
[----:B------:R-:W-:-:S04]  /*08f0*/  FADD R9, R8, R9 ;  /* 0x0000000908097221 */ /* 0x000fc80000000000 */
[----:B------:R-:W-:-:S04]  /*0900*/  FADD R10, R9, R10 ;  /* 0x0000000a090a7221 */ /* 0x000fc80000000000 */
[----:B------:R-:W-:-:S04]  /*0910*/  FADD R11, R10, R11 ;  /* 0x0000000b0a0b7221 */ /* 0x000fc80000000000 */
[----:B-1----:R-:W-:-:S04]  /*0920*/  FADD R4, R11, R4 ;  /* 0x000000040b047221 */ /* 0x002fc80000000000 */
[----:B------:R-:W-:-:S04]  /*0930*/  FADD R5, R4, R5 ;  /* 0x0000000504057221 */ /* 0x000fc80000000000 */
[----:B------:R-:W-:-:S04]  /*0940*/  FADD R6, R5, R6 ;  /* 0x0000000605067221 */ /* 0x000fc80000000000 */
[----:B------:R-:W-:-:S07]  /*0950*/  FADD R3, R6, R7 ;  /* 0x0000000706037221 */ /* 0x000fce0000000000 */
.L_x_8:
        /* <DEDUP_REMOVED lines=10> */
[----:B------:R-:W1:Y:S02]  /*0a00*/  LDS.128 R4, [UR6] ;  /* 0x00000006ff047984 */ /* 0x000e640008000c00 */
[----:B-1----:R-:W-:-:S04]  /*0a10*/  FADD R4, R3, R4 ;  /* 0x0000000403047221 */ /* 0x002fc80000000000 */
[----:B------:R-:W-:-:S04]  /*0a20*/  FADD R5, R4, R5 ;  /* 0x0000000504057221 */ /* 0x000fc80000000000 */
[----:B------:R-:W-:-:S04]  /*0a30*/  FADD R6, R5, R6 ;  /* 0x0000000605067221 */ /* 0x000fc80000000000 */
[----:B------:R-:W-:-:S07]  /*0a40*/  FADD R3, R6, R7 ;  /* 0x0000000706037221 */ /* 0x000fce0000000000 */
.L_x_9:
[----:B------:R-:W-:Y:S05]  /*0a50*/  BRA.U !UP1, `(.L_x_5) ;  /* 0x00000001092c7547 */ /* 0x000fea000b800000 */
[----:B------:R-:W1:Y:S01]  /*0a60*/  S2UR UR7, SR_CgaCtaId ;  /* 0x00000000000779c3 */ /* 0x000e620000008800 */
[----:B------:R-:W-:Y:S01]  /*0a70*/  UMOV UR6, 0x400 ;  /* 0x0000040000067882 */ /* 0x000fe20000000000 */
[----:B------:R-:W-:Y:S02]  /*0a80*/  UIADD3 UR5, UPT, UPT, -UR5, URZ, URZ ;  /* 0x000000ff05057290 */ /* 0x000fe4000fffe1ff */
[----:B-1----:R-:W-:-:S04]  /*0a90*/  ULEA UR6, UR7, UR6, 0x18 ;  /* 0x0000000607067291 */ /* 0x002fc8000f8ec0ff */
[----:B------:R-:W-:-:S12]  /*0aa0*/  ULEA UR4, UR4, UR6, 0x2 ;  /* 0x0000000604047291 */ /* 0x000fd8000f8e10ff */
.L_x_10:
[----:B------:R-:W1:Y:S01]  /*0ab0*/  LDS R0, [UR4] ;  /* 0x00000004ff007984 */ /* 0x000e620008000800 */
[----:B------:R-:W-:Y:S02]  /*0ac0*/  UIADD3 UR5, UPT, UPT, UR5, 0x1, URZ ;  /* 0x0000000105057890 */ /* 0x000fe4000fffe0ff */
[----:B------:R-:W-:Y:S02]  /*0ad0*/  UIADD3 UR4, UPT, UPT, UR4, 0x4, URZ ;  /* 0x0000000404047890 */ /* 0x000fe4000fffe0ff */
[----:B------:R-:W-:Y:S01]  /*0ae0*/  UISETP.NE.AND UP0, UPT, UR5, URZ, UPT ;  /* 0x000000ff0500728c */ /* 0x000fe2000bf05270 */
[----:B-1----:R-:W-:-:S08]  /*0af0*/  FADD R3, R0, R3 ;  /* 0x0000000300037221 */ /* 0x002fd00000000000 */
[----:B------:R-:W-:Y:S05]  /*0b00*/  BRA.U UP0, `(.L_x_10) ;  /* 0xfffffffd00e87547 */ /* 0x000fea000b83ffff */
.L_x_5:
[----:B------:R-:W1:Y:S02]  /*0b10*/  LDCU UR4, c[0x0][0x384] ;  /* 0x00007080ff0477ac */ /* 0x000e640008000800 */
[----:B-1----:R-:W-:-:S13]  /*0b20*/  ISETP.GE.AND P0, PT, R16, UR4, PT ;  /* 0x0000000410007c0c */ /* 0x002fda000bf06270 */
[----:B------:R-:W-:Y:S05]  /*0b30*/  @P0 EXIT ;  /* 0x000000000000094d */ /* 0x000fea0003800000 */
[----:B------:R-:W1:Y:S01]  /*0b40*/  S2UR UR5, SR_CgaCtaId ;  /* 0x00000000000579c3 */ /* 0x000e620000008800 */
[----:B------:R-:W-:Y:S02]  /*0b50*/  UMOV UR4, 0x400 ;  /* 0x0000040000047882 */ /* 0x000fe40000000000 */
[----:B------:R-:W-:-:S05]  /*0b60*/  UIADD3 UR4, UPT, UPT, UR4, 0x40, URZ ;  /* 0x0000004004047890 */ /* 0x000fca000fffe0ff */
[----:B------:R-:W2:Y:S08]  /*0b70*/  LDC R7, c[0x0][0x384] ;  /* 0x0000e100ff077b82 */ /* 0x000eb00000000800 */
[----:B------:R-:W3:Y:S01]  /*0b80*/  LDC.64 R4, c[0x0][0x390] ;  /* 0x0000e400ff047b82 */ /* 0x000ee20000000a00 */
[----:B-1----:R-:W-:-:S12]  /*0b90*/  ULEA UR4, UR5, UR4, 0x18 ;  /* 0x0000000405047291 */ /* 0x002fd8000f8ec0ff */
.L_x_13:
[----:B------:R-:W-:Y:S01]  /*0ba0*/  LEA R0, R16, UR4, 0x2 ;  /* 0x0000000410007c11 */ /* 0x000fe2000f8e10ff */
[----:B0-----:R-:W0:Y:S01]  /*0bb0*/  MUFU.RCP R2, R3 ;  /* 0x0000000300027308 */ /* 0x001e220000001000 */
[----:B------:R-:W-:Y:S04]  /*0bc0*/  BSSY.RECONVERGENT B0, `(.L_x_11) ;  /* 0x000000c000007945 */ /* 0x000fe80003800200 */
[----:B-1----:R-:W1:Y:S01]  /*0bd0*/  LDS R0, [R0] ;  /* 0x0000000000007984 */ /* 0x002e620000000800 */
[----:B0-----:R-:W-:-:S04]  /*0be0*/  FFMA R9, R2, -R3, 1 ;  /* 0x3f80000002097423 */ /* 0x001fc80000000803 */
[----:B------:R-:W-:Y:S01]  /*0bf0*/  FFMA R9, R2, R9, R2 ;  /* 0x0000000902097223 */ /* 0x000fe20000000002 */
[----:B-1----:R-:W0:Y:S03]  /*0c00*/  FCHK P0, R0, R3 ;  /* 0x0000000300007302 */ /* 0x002e260000000000 */
[----:B------:R-:W-:-:S04]  /*0c10*/  FFMA R2, R0, R9, RZ ;  /* 0x0000000900027223 */ /* 0x000fc800000000ff */
[----:B------:R-:W-:-:S04]  /*0c20*/  FFMA R6, R2, -R3, R0 ;  /* 0x8000000302067223 */ /* 0x000fc80000000000 */
[----:B------:R-:W-:Y:S01]  /*0c30*/  FFMA R11, R9, R6, R2 ;  /* 0x00000006090b7223 */ /* 0x000fe20000000002 */
[----:B0-----:R-:W-:Y:S06]  /*0c40*/  @!P0 BRA `(.L_x_12) ;  /* 0x00000000000c8947 */ /* 0x001fec0003800000 */
[----:B------:R-:W-:-:S07]  /*0c50*/  MOV R2, 0xc70 ;  /* 0x00000c7000027802 */ /* 0x000fce0000000f00 */
[----:B--23--:R-:W-:Y:S05]  /*0c60*/  CALL.REL.NOINC `($__internal_0_$__cuda_sm3x_div_rn_noftz_f32_slowpath) ;  /* 0x00000000002c7944 */ /* 0x00cfea0003c00000 */
[----:B------:R-:W-:-:S07]  /*0c70*/  MOV R11, R0 ;  /* 0x00000000000b7202 */ /* 0x000fce0000000f00 */
.L_x_12:
[----:B------:R-:W-:Y:S05]  /*0c80*/  BSYNC.RECONVERGENT B0 ;  /* 0x0000000000007941 */ /* 0x000fea0003800200 */
.L_x_11:
[----:B--2---:R-:W-:Y:S01]  /*0c90*/  IMAD R9, R7, UR36, R16 ;  /* 0x0000002407097c24 */ /* 0x004fe2000f8e0210 */
[----:B------:R-:W-:Y:S01]  /*0ca0*/  R2UR UR6, R18 ;  /* 0x00000000120672ca */ /* 0x000fe200000e0000 */
[----:B------:R-:W-:Y:S01]  /*0cb0*/  VIADD R16, R16, UR10 ;  /* 0x0000000a10107c36 */ /* 0x000fe20008000000 */
[----:B------:R-:W-:Y:S01]  /*0cc0*/  R2UR UR7, R19 ;  /* 0x00000000130772ca */ /* 0x000fe200000e0000 */
[----:B---3--:R-:W-:-:S03]  /*0cd0*/  IMAD.WIDE R8, R9, 0x4, R4 ;  /* 0x0000000409087825 */ /* 0x008fc600078e0204 */
[----:B------:R-:W-:-:S09]  /*0ce0*/  ISETP.GE.AND P0, PT, R16, R7, PT ;  /* 0x000000071000720c */ /* 0x000fd20003f06270 */
[----:B------:R1:W-:Y:S04]  /*0cf0*/  STG.E desc[UR6][R8.64], R11 ;  /* 0x0000000b08007986 */ /* 0x0003e8000c101906 */
[----:B------:R-:W-:Y:S05]  /*0d00*/  @!P0 BRA `(.L_x_13) ;  /* 0xfffffffc00a48947 */ /* 0x000fea000383ffff */
[----:B------:R-:W-:Y:S05]  /*0d10*/  EXIT ;  /* 0x000000000000794d */ /* 0x000fea0003800000 */
        .weak           $__internal_0_$__cuda_sm3x_div_rn_noftz_f32_slowpath
        .type           $__internal_0_$__cuda_sm3x_div_rn_noftz_f32_slowpath,@function
        .size           $__internal_0_$__cuda_sm3x_div_rn_noftz_f32_slowpath,(.L_x_26 - $__internal_0_$__cuda_sm3x_div_rn_noftz_f32_slowpath)
$__internal_0_$__cuda_sm3x_div_rn_noftz_f32_slowpath:
[--C-:B------:R-:W-:Y:S01]  /*0d20*/  SHF.R.U32.HI R8, RZ, 0x17, R3.reuse ;  /* 0x00000017ff087819 */ /* 0x100fe20000011603 */
[----:B------:R-:W-:Y:S01]  /*0d30*/  BSSY.RECONVERGENT B1, `(.L_x_14) ;  /* 0x0000064000017945 */ /* 0x000fe20003800200 */
[----:B------:R-:W-:Y:S01]  /*0d40*/  SHF.R.U32.HI R6, RZ, 0x17, R0 ;  /* 0x00000017ff067819 */ /* 0x000fe20000011600 */
[----:B------:R-:W-:Y:S01]  /*0d50*/  IMAD.MOV.U32 R10, RZ, RZ, R3 ;  /* 0x000000ffff0a7224 */ /* 0x000fe200078e0003 */
[----:B------:R-:W-:Y:S02]  /*0d60*/  LOP3.LUT R8, R8, 0xff, RZ, 0xc0, !PT ;  /* 0x000000ff08087812 */ /* 0x000fe400078ec0ff */
[----:B------:R-:W-:Y:S02]  /*0d70*/  LOP3.LUT R14, R6, 0xff, RZ, 0xc0, !PT ;  /* 0x000000ff060e7812 */ /* 0x000fe400078ec0ff */
[----:B------:R-:W-:Y:S02]  /*0d80*/  IADD3 R12, PT, PT, R8, -0x1, RZ ;  /* 0xffffffff080c7810 */ /* 0x000fe40007ffe0ff */
[----:B------:R-:W-:Y:S01]  /*0d90*/  MOV R9, R0 ;  /* 0x0000000000097202 */ /* 0x000fe20000000f00 */
[----:B------:R-:W-:Y:S01]  /*0da0*/  VIADD R11, R14, 0xffffffff ;  /* 0xffffffff0e0b7836 */ /* 0x000fe20000000000 */
[----:B------:R-:W-:-:S04]  /*0db0*/  ISETP.GT.U32.AND P0, PT, R12, 0xfd, PT ;  /* 0x000000fd0c00780c */ /* 0x000fc80003f04070 */
[----:B------:R-:W-:-:S13]  /*0dc0*/  ISETP.GT.U32.OR P0, PT, R11, 0xfd, P0 ;  /* 0x000000fd0b00780c */ /* 0x000fda0000704470 */
[----:B------:R-:W-:Y:S01]  /*0dd0*/  @!P0 MOV R6, RZ ;  /* 0x000000ff00068202 */ /* 0x000fe20000000f00 */
[----:B------:R-:W-:Y:S06]  /*0de0*/  @!P0 BRA `(.L_x_15) ;  /* 0x00000000005c8947 */ /* 0x000fec0003800000 */
[----:B------:R-:W-:Y:S02]  /*0df0*/  FSETP.GTU.FTZ.AND P1, PT, |R3|, +INF , PT ;  /* 0x7f8000000300780b */ /* 0x000fe40003f3c200 */
[----:B------:R-:W-:-:S04]  /*0e00*/  FSETP.GTU.FTZ.AND P0, PT, |R0|, +INF , PT ;  /* 0x7f8000000000780b */ /* 0x000fc80003f1c200 */
[----:B------:R-:W-:-:S13]  /*0e10*/  PLOP3.LUT P0, PT, P0, P1, PT, 0xf8, 0x8f ;  /* 0x00000000008f781c */ /* 0x000fda0000703f70 */
[----:B------:R-:W-:Y:S05]  /*0e20*/  @P0 BRA `(.L_x_16) ;  /* 0x00000004004c0947 */ /* 0x000fea0003800000 */
[----:B------:R-:W-:-:S13]  /*0e30*/  LOP3.LUT P0, RZ, R10, 0x7fffffff, R9, 0xc8, !PT ;  /* 0x7fffffff0aff7812 */ /* 0x000fda000780c809 */
[----:B------:R-:W-:Y:S05]  /*0e40*/  @!P0 BRA `(.L_x_17) ;  /* 0x00000004003c8947 */ /* 0x000fea0003800000 */
[C---:B------:R-:W-:Y:S02]  /*0e50*/  FSETP.NEU.FTZ.AND P2, PT, |R0|.reuse, +INF , PT ;  /* 0x7f8000000000780b */ /* 0x040fe40003f5d200 */
[----:B------:R-:W-:Y:S02]  /*0e60*/  FSETP.NEU.FTZ.AND P1, PT, |R3|, +INF , PT ;  /* 0x7f8000000300780b */ /* 0x000fe40003f3d200 */
[----:B------:R-:W-:-:S11]  /*0e70*/  FSETP.NEU.FTZ.AND P0, PT, |R0|, +INF , PT ;  /* 0x7f8000000000780b */ /* 0x000fd60003f1d200 */
[----:B------:R-:W-:Y:S05]  /*0e80*/  @!P1 BRA !P2, `(.L_x_17) ;  /* 0x00000004002c9947 */ /* 0x000fea0005000000 */
[----:B------:R-:W-:-:S04]  /*0e90*/  LOP3.LUT P2, RZ, R9, 0x7fffffff, RZ, 0xc0, !PT ;  /* 0x7fffffff09ff7812 */ /* 0x000fc8000784c0ff */
[----:B------:R-:W-:-:S13]  /*0ea0*/  PLOP3.LUT P1, PT, P1, P2, PT, 0x2f, 0xf2 ;  /* 0x0000000000f2781c */ /* 0x000fda0000f24577 */
[----:B------:R-:W-:Y:S05]  /*0eb0*/  @P1 BRA `(.L_x_18) ;  /* 0x0000000400181947 */ /* 0x000fea0003800000 */
[----:B------:R-:W-:-:S04]  /*0ec0*/  LOP3.LUT P1, RZ, R10, 0x7fffffff, RZ, 0xc0, !PT ;  /* 0x7fffffff0aff7812 */ /* 0x000fc8000782c0ff */
[----:B------:R-:W-:-:S13]  /*0ed0*/  PLOP3.LUT P0, PT, P0, P1, PT, 0x2f, 0xf2 ;  /* 0x0000000000f2781c */ /* 0x000fda0000702577 */
[----:B------:R-:W-:Y:S05]  /*0ee0*/  @P0 BRA `(.L_x_19) ;  /* 0x0000000400000947 */ /* 0x000fea0003800000 */
[----:B------:R-:W-:Y:S02]  /*0ef0*/  ISETP.GE.AND P0, PT, R11, RZ, PT ;  /* 0x000000ff0b00720c */ /* 0x000fe40003f06270 */
[----:B------:R-:W-:-:S11]  /*0f00*/  ISETP.GE.AND P1, PT, R12, RZ, PT ;  /* 0x000000ff0c00720c */ /* 0x000fd60003f26270 */
[----:B------:R-:W-:Y:S01]  /*0f10*/  @P0 IMAD.MOV.U32 R6, RZ, RZ, RZ ;  /* 0x000000ffff060224 */ /* 0x000fe200078e00ff */
[----:B------:R-:W-:Y:S01]  /*0f20*/  @!P0 MOV R6, 0xffffffc0 ;  /* 0xffffffc000068802 */ /* 0x000fe20000000f00 */
[----:B------:R-:W-:Y:S01]  /*0f30*/  @!P0 FFMA R9, R0, 1.84467440737095516160e+19, RZ ;  /* 0x5f80000000098823 */ /* 0x000fe200000000ff */
[----:B------:R-:W-:-:S03]  /*0f40*/  @!P1 FFMA R10, R3, 1.84467440737095516160e+19, RZ ;  /* 0x5f800000030a9823 */ /* 0x000fc600000000ff */
[----:B------:R-:W-:-:S07]  /*0f50*/  @!P1 VIADD R6, R6, 0x40 ;  /* 0x0000004006069836 */ /* 0x000fce0000000000 */
.L_x_15:
[----:B------:R-:W-:Y:S01]  /*0f60*/  LEA R11, R8, 0xc0800000, 0x17 ;  /* 0xc0800000080b7811 */ /* 0x000fe200078eb8ff */
[----:B------:R-:W-:Y:S03]  /*0f70*/  BSSY.RECONVERGENT B2, `(.L_x_20) ;  /* 0x0000036000027945 */ /* 0x000fe60003800200 */
[----:B------:R-:W-:Y:S01]  /*0f80*/  IADD3 R11, PT, PT, -R11, R10, RZ ;  /* 0x0000000a0b0b7210 */ /* 0x000fe20007ffe1ff */
[----:B------:R-:W-:-:S03]  /*0f90*/  VIADD R10, R14, 0xffffff81 ;  /* 0xffffff810e0a7836 */ /* 0x000fc60000000000 */
[----:B------:R-:W0:Y:S01]  /*0fa0*/  MUFU.RCP R12, R11 ;  /* 0x0000000b000c7308 */ /* 0x000e220000001000 */
[----:B------:R-:W-:Y:S01]  /*0fb0*/  FADD.FTZ R13, -R11, -RZ ;  /* 0x800000ff0b0d7221 */ /* 0x000fe20000010100 */
[----:B------:R-:W-:-:S03]  /*0fc0*/  IMAD R0, R10, -0x800000, R9 ;  /* 0xff8000000a007824 */ /* 0x000fc600078e0209 */
[----:B0-----:R-:W-:-:S04]  /*0fd0*/  FFMA R15, R12, R13, 1 ;  /* 0x3f8000000c0f7423 */ /* 0x001fc8000000000d */
[----:B------:R-:W-:-:S04]  /*0fe0*/  FFMA R14, R12, R15, R12 ;  /* 0x0000000f0c0e7223 */ /* 0x000fc8000000000c */
[----:B------:R-:W-:-:S04]  /*0ff0*/  FFMA R9, R0, R14, RZ ;  /* 0x0000000e00097223 */ /* 0x000fc800000000ff */
[----:B------:R-:W-:-:S04]  /*1000*/  FFMA R12, R13, R9, R0 ;  /* 0x000000090d0c7223 */ /* 0x000fc80000000000 */
[----:B------:R-:W-:Y:S01]  /*1010*/  FFMA R15, R14, R12, R9 ;  /* 0x0000000c0e0f7223 */ /* 0x000fe20000000009 */
[----:B------:R-:W-:-:S03]  /*1020*/  IADD3 R9, PT, PT, R10, 0x7f, -R8 ;  /* 0x0000007f0a097810 */ /* 0x000fc60007ffe808 */
[----:B------:R-:W-:Y:S01]  /*1030*/  FFMA R12, R13, R15, R0 ;  /* 0x0000000f0d0c7223 */ /* 0x000fe20000000000 */
[----:B------:R-:W-:-:S03]  /*1040*/  IADD3 R9, PT, PT, R9, R6, RZ ;  /* 0x0000000609097210 */ /* 0x000fc60007ffe0ff */
[----:B------:R-:W-:-:S05]  /*1050*/  FFMA R0, R14, R12, R15 ;  /* 0x0000000c0e007223 */ /* 0x000fca000000000f */
[----:B------:R-:W-:-:S04]  /*1060*/  SHF.R.U32.HI R8, RZ, 0x17, R0 ;  /* 0x00000017ff087819 */ /* 0x000fc80000011600 */
[----:B------:R-:W-:-:S05]  /*1070*/  LOP3.LUT R8, R8, 0xff, RZ, 0xc0, !PT ;  /* 0x000000ff08087812 */ /* 0x000fca00078ec0ff */
[----:B------:R-:W-:-:S05]  /*1080*/  IMAD.IADD R10, R8, 0x1, R9 ;  /* 0x00000001080a7824 */ /* 0x000fca00078e0209 */
[----:B------:R-:W-:-:S04]  /*1090*/  IADD3 R6, PT, PT, R10, -0x1, RZ ;  /* 0xffffffff0a067810 */ /* 0x000fc80007ffe0ff */
[----:B------:R-:W-:-:S13]  /*10a0*/  ISETP.GE.U32.AND P0, PT, R6, 0xfe, PT ;  /* 0x000000fe0600780c */ /* 0x000fda0003f06070 */
[----:B------:R-:W-:Y:S05]  /*10b0*/  @!P0 BRA `(.L_x_21) ;  /* 0x0000000000808947 */ /* 0x000fea0003800000 */
[----:B------:R-:W-:-:S13]  /*10c0*/  ISETP.GT.AND P0, PT, R10, 0xfe, PT ;  /* 0x000000fe0a00780c */ /* 0x000fda0003f04270 */
[----:B------:R-:W-:Y:S05]  /*10d0*/  @P0 BRA `(.L_x_22) ;  /* 0x00000000006c0947 */ /* 0x000fea0003800000 */
[----:B------:R-:W-:-:S13]  /*10e0*/  ISETP.GE.AND P0, PT, R10, 0x1, PT ;  /* 0x000000010a00780c */ /* 0x000fda0003f06270 */
[----:B------:R-:W-:Y:S05]  /*10f0*/  @P0 BRA `(.L_x_23) ;  /* 0x0000000000740947 */ /* 0x000fea0003800000 */
[----:B------:R-:W-:Y:S02]  /*1100*/  ISETP.GE.AND P0, PT, R10, -0x18, PT ;  /* 0xffffffe80a00780c */ /* 0x000fe40003f06270 */
[----:B------:R-:W-:-:S11]  /*1110*/  LOP3.LUT R0, R0, 0x80000000, RZ, 0xc0, !PT ;  /* 0x8000000000007812 */ /* 0x000fd600078ec0ff */
[----:B------:R-:W-:Y:S05]  /*1120*/  @!P0 BRA `(.L_x_23) ;  /* 0x0000000000688947 */ /* 0x000fea0003800000 */
[-CC-:B------:R-:W-:Y:S01]  /*1130*/  FFMA.RZ R6, R14, R12.reuse, R15.reuse ;  /* 0x0000000c0e067223 */ /* 0x180fe2000000c00f */
[----:B------:R-:W-:Y:S02]  /*1140*/  VIADD R11, R10, 0x20 ;  /* 0x000000200a0b7836 */ /* 0x000fe40000000000 */
[-CC-:B------:R-:W-:Y:S01]  /*1150*/  FFMA.RM R9, R14, R12.reuse, R15.reuse ;  /* 0x0000000c0e097223 */ /* 0x180fe2000000400f */
[----:B------:R-:W-:Y:S02]  /*1160*/  ISETP.NE.AND P2, PT, R10, RZ, PT ;  /* 0x000000ff0a00720c */ /* 0x000fe40003f45270 */
[----:B------:R-:W-:Y:S01]  /*1170*/  LOP3.LUT R8, R6, 0x7fffff, RZ, 0xc0, !PT ;  /* 0x007fffff06087812 */ /* 0x000fe200078ec0ff */
[----:B------:R-:W-:Y:S01]  /*1180*/  FFMA.RP R6, R14, R12, R15 ;  /* 0x0000000c0e067223 */ /* 0x000fe2000000800f */
[----:B------:R-:W-:Y:S02]  /*1190*/  ISETP.NE.AND P1, PT, R10, RZ, PT ;  /* 0x000000ff0a00720c */ /* 0x000fe40003f25270 */
[----:B------:R-:W-:-:S02]  /*11a0*/  LOP3.LUT R8, R8, 0x800000, RZ, 0xfc, !PT ;  /* 0x0080000008087812 */ /* 0x000fc400078efcff */
[----:B------:R-:W-:Y:S02]  /*11b0*/  IADD3 R10, PT, PT, -R10, RZ, RZ ;  /* 0x000000ff0a0a7210 */ /* 0x000fe40007ffe1ff */
[----:B------:R-:W-:Y:S02]  /*11c0*/  SHF.L.U32 R11, R8, R11, RZ ;  /* 0x0000000b080b7219 */ /* 0x000fe400000006ff */
[----:B------:R-:W-:Y:S02]  /*11d0*/  FSETP.NEU.FTZ.AND P0, PT, R6, R9, PT ;  /* 0x000000090600720b */ /* 0x000fe40003f1d000 */
[----:B------:R-:W-:Y:S02]  /*11e0*/  SEL R9, R10, RZ, P2 ;  /* 0x000000ff0a097207 */ /* 0x000fe40001000000 */
[----:B------:R-:W-:Y:S02]  /*11f0*/  ISETP.NE.AND P1, PT, R11, RZ, P1 ;  /* 0x000000ff0b00720c */ /* 0x000fe40000f25270 */
[----:B------:R-:W-:-:S02]  /*1200*/  SHF.R.U32.HI R9, RZ, R9, R8 ;  /* 0x00000009ff097219 */ /* 0x000fc40000011608 */
[----:B------:R-:W-:Y:S02]  /*1210*/  PLOP3.LUT P0, PT, P0, P1, PT, 0xf8, 0x8f ;  /* 0x00000000008f781c */ /* 0x000fe40000703f70 */
[----:B------:R-:W-:Y:S02]  /*1220*/  SHF.R.U32.HI R11, RZ, 0x1, R9 ;  /* 0x00000001ff0b7819 */ /* 0x000fe40000011609 */
[----:B------:R-:W-:-:S04]  /*1230*/  SEL R6, RZ, 0x1, !P0 ;  /* 0x00000001ff067807 */ /* 0x000fc80004000000 */
[----:B------:R-:W-:-:S04]  /*1240*/  LOP3.LUT R6, R6, 0x1, R11, 0xf8, !PT ;  /* 0x0000000106067812 */ /* 0x000fc800078ef80b */
[----:B------:R-:W-:-:S05]  /*1250*/  LOP3.LUT R6, R6, R9, RZ, 0xc0, !PT ;  /* 0x0000000906067212 */ /* 0x000fca00078ec0ff */
[----:B------:R-:W-:-:S05]  /*1260*/  IMAD.IADD R11, R11, 0x1, R6 ;  /* 0x000000010b0b7824 */ /* 0x000fca00078e0206 */
[----:B------:R-:W-:Y:S01]  /*1270*/  LOP3.LUT R0, R11, R0, RZ, 0xfc, !PT ;  /* 0x000000000b007212 */ /* 0x000fe200078efcff */
[----:B------:R-:W-:Y:S06]  /*1280*/  BRA `(.L_x_23) ;  /* 0x0000000000107947 */ /* 0x000fec0003800000 */
.L_x_22:
[----:B------:R-:W-:-:S04]  /*1290*/  LOP3.LUT R0, R0, 0x80000000, RZ, 0xc0, !PT ;  /* 0x8000000000007812 */ /* 0x000fc800078ec0ff */
[----:B------:R-:W-:Y:S01]  /*12a0*/  LOP3.LUT R0, R0, 0x7f800000, RZ, 0xfc, !PT ;  /* 0x7f80000000007812 */ /* 0x000fe200078efcff */
[----:B------:R-:W-:Y:S06]  /*12b0*/  BRA `(.L_x_23) ;  /* 0x0000000000047947 */ /* 0x000fec0003800000 */
.L_x_21:
[----:B------:R-:W-:-:S07]  /*12c0*/  LEA R0, R9, R0, 0x17 ;  /* 0x0000000009007211 */ /* 0x000fce00078eb8ff */
.L_x_23:
[----:B------:R-:W-:Y:S05]  /*12d0*/  BSYNC.RECONVERGENT B2 ;  /* 0x0000000000027941 */ /* 0x000fea0003800200 */
.L_x_20:
[----:B------:R-:W-:Y:S05]  /*12e0*/  BRA `(.L_x_24) ;  /* 0x0000000000207947 */ /* 0x000fea0003800000 */
.L_x_19:
[----:B------:R-:W-:-:S04]  /*12f0*/  LOP3.LUT R0, R10, 0x80000000, R9, 0x48, !PT ;  /* 0x800000000a007812 */ /* 0x000fc800078e4809 */
[----:B------:R-:W-:Y:S01]  /*1300*/  LOP3.LUT R0, R0, 0x7f800000, RZ, 0xfc, !PT ;  /* 0x7f80000000007812 */ /* 0x000fe200078efcff */
[----:B------:R-:W-:Y:S06]  /*1310*/  BRA `(.L_x_24) ;  /* 0x0000000000147947 */ /* 0x000fec0003800000 */
.L_x_18:
[----:B------:R-:W-:Y:S01]  /*1320*/  LOP3.LUT R0, R10, 0x80000000, R9, 0x48, !PT ;  /* 0x800000000a007812 */ /* 0x000fe200078e4809 */
[----:B------:R-:W-:Y:S06]  /*1330*/  BRA `(.L_x_24) ;  /* 0x00000000000c7947 */ /* 0x000fec0003800000 */
.L_x_17:
[----:B------:R-:W0:Y:S01]  /*1340*/  MUFU.RSQ R0, -QNAN ;  /* 0xffc0000000007908 */ /* 0x000e220000001400 */
[----:B------:R-:W-:Y:S05]  /*1350*/  BRA `(.L_x_24) ;  /* 0x0000000000047947 */ /* 0x000fea0003800000 */
.L_x_16:
[----:B------:R-:W-:-:S07]  /*1360*/  FADD.FTZ R0, R0, R3 ;  /* 0x0000000300007221 */ /* 0x000fce0000010000 */
.L_x_24:
[----:B------:R-:W-:Y:S05]  /*1370*/  BSYNC.RECONVERGENT B1 ;  /* 0x0000000000017941 */ /* 0x000fea0003800200 */
.L_x_14:
[----:B------:R-:W-:Y:S02]  /*1380*/  HFMA2 R9, -RZ, RZ, 0, 0 ;  /* 0x00000000ff097431 */ /* 0x000fe400000001ff */
[----:B------:R-:W-:-:S04]  /*1390*/  IMAD.MOV.U32 R8, RZ, RZ, R2 ;  /* 0x000000ffff087224 */ /* 0x000fc800078e0002 */
[----:B0-----:R-:W-:Y:S05]  /*13a0*/  RET.REL.NODEC R8 `(kernel) ;  /* 0xffffffec08147950 */ /* 0x001fea0003c3ffff */
.L_x_25:
[----:B------:R-:W-:-:S00]  /*13b0*/  BRA `(.L_x_25) ;  /* 0xfffffffc00fc7947 */ /* 0x000fc0000383ffff */
[----:B------:R-:W-:-:S00]  /*13c0*/  NOP ;  /* 0x0000000000007918 */ /* 0x000fc00000000000 */
        /* <DEDUP_REMOVED lines=11> */
.L_x_26:


//--------------------- .nv.global.init           --------------------------
	.section	.nv.global.init,"aw",@progbits
.nv.global.init:
	.type		$str,@object
	.size		$str,($str$1 - $str)
$str:
        /*0000*/ 	.byte	0x4e, 0x20, 0x3c, 0x3d, 0x20, 0x52, 0x4f, 0x57, 0x5f, 0x53, 0x49, 0x5a, 0x45, 0x00
	.type		$str$1,@object
	.size		$str$1,(__unnamed_1 - $str$1)
$str$1:
        /*000e*/ 	.byte	0x2f, 0x74, 0x6d, 0x70, 0x2f, 0x73, 0x61, 0x73, 0x73, 0x5f, 0x63, 0x75, 0x5f, 0x67, 0x6c, 0x64
        /*001e*/ 	.byte	0x6d, 0x70, 0x6c, 0x7a, 0x75, 0x2f, 0x6b, 0x2e, 0x63, 0x75, 0x00
	.type		__unnamed_1,@object
	.size		__unnamed_1,(.L_0 - __unnamed_1)
__unnamed_1:
        /*0029*/ 	.byte	0x76, 0x6f, 0x69, 0x64, 0x20, 0x6b, 0x65, 0x72, 0x6e, 0x65, 0x6c, 0x28, 0x69, 0x6e, 0x74, 0x2c
        /*0039*/ 	.byte	0x20, 0x69, 0x6e, 0x74, 0x2c, 0x20, 0x66, 0x6c, 0x6f, 0x61, 0x74, 0x20, 0x2a, 0x2c, 0x20, 0x66
        /*0049*/ 	.byte	0x6c, 0x6f, 0x61, 0x74, 0x20, 0x2a, 0x29, 0x00
.L_0:


//--------------------- .nv.shared.kernel         --------------------------
	.section	.nv.shared.kernel,"aw",@nobits
	.sectionflags	@""
	.align	4
.nv.shared.kernel:
	.zero		17472


//--------------------- .nv.shared.reserved.0     --------------------------
	.section	.nv.shared.reserved.0,"aw",@nobits
	.weak		__nv_reservedSMEM_offset_0_alias
	.size		__nv_reservedSMEM_offset_0_alias, 0, 64
	.other		__nv_reservedSMEM_offset_0_alias,@"STO_CUDA_RESERVED_SHARED STV_DEFAULT"
__nv_reservedSMEM_offset_0_alias:
	.zero		0
	.zero		64


//--------------------- .nv.constant0.kernel      --------------------------
	.section	.nv.constant0.kernel,"a",@progbits
	.sectionflags	@""
	.align	4
.nv.constant0.kernel:
	.zero		920


//--------------------- SYMBOLS --------------------------

	.type		.nv.reservedSmem.offset0,@object
	.size		.nv.reservedSmem.offset0,0x4
	.type		.nv.reservedSmem.cap,@object
	.size		.nv.reservedSmem.cap,0x4
	.type		__assertfail,@function
